      .version 3.1
      .target sm_35
      .address_size 64

      // Cray C : Version 8.3.10  (u83060f83130i83183p83328a83009z83328)

      .file	1	"vecAdd.c"

      .entry main$ck_L35_2(
               .param .u64 $$arg_b_S2_T24,
               .param .u64 $$arg_a_S3_T25,
               .param .u64 $$arg_c_S4_T26 )
      {
      .reg .pred %p<2>;
      .reg .b32  %b<2>;
      .reg .s32  %s<2>;
      .reg .s64  %sd<9>;
      .reg .f64  %fd<4>;
      //
      .loc                 1  35  0
      .loc                 1  35  0
      mov.s32              %s1, 0;                     // vecAdd.c:35 : $i_S42
      .loc                 1  36  0
      ld.param.u64         %sd3, [$$arg_c_S4_T26];     // vecAdd.c:36 : $$LIS_b4_T20
      ld.param.u64         %sd2, [$$arg_a_S3_T25];     // vecAdd.c:36 : $$LIS_b5_T21
      ld.param.u64         %sd1, [$$arg_b_S2_T24];     // vecAdd.c:36 : $$LIS_b6_T22
      .loc                 1  35  0
      mov.s64              %sd4, -10000;               // vecAdd.c:35 : $$Induc01_S43_T23
$main$ck_L35_2__l7__:
      .loc                 1  36  0
      shl.b32              %b1, %s1, 3;                // vecAdd.c:36
      cvt.s64.s32          %sd5, %b1;                  // vecAdd.c:36
      add.s64              %sd6, %sd1, %sd5;           // vecAdd.c:36
      add.s64              %sd7, %sd2, %sd5;           // vecAdd.c:36
      ld.f64               %fd1, [%sd7];               // vecAdd.c:36 : 0[$$LIS_b5_T21,$i_S42,ex].L
      ld.f64               %fd2, [%sd6];               // vecAdd.c:36 : 0[$$LIS_b6_T22,$i_S42,ex].L
      add.rn.f64           %fd3, %fd1, %fd2;           // vecAdd.c:36
      add.s64              %sd8, %sd3, %sd5;           // vecAdd.c:36
      st.f64               [%sd8], %fd3;               // vecAdd.c:36 : 0[$$LIS_b4_T20,$i_S42].L
      .loc                 1  35  0
      add.s32              %s1, %s1, 1;                // vecAdd.c:35 : $i_S42
      add.s64              %sd4, %sd4, 1;              // vecAdd.c:35 : $$Induc01_S43_T23
      setp.lt.s64          %p1, %sd4, 0;               // vecAdd.c:35
      @%p1 bra             $main$ck_L35_2__l7__;       // vecAdd.c:35
      exit;
      } // main$ck_L35_2



// ===== COMPILED SASS (sm_100) =====

	.target	sm_100

	.elftype	@"ET_EXEC"


//--------------------- .note.nv.tkinfo           --------------------------
	.section	.note.nv.tkinfo,"",@"SHT_NOTE"
	.sectionflags	@"SHF_NOTE_NV_TKINFO"
	.tkinfo
        /*0018*/ 	.word	0x00000002
        /*0030*/ 	.string	""
        /*0030*/ 	.string	"ptxas"
        /*0030*/ 	.string	"Cuda compilation tools, release 13.0, V13.0.88"
        /*0030*/ 	.string	"Build cuda_13.0.r13.0/compiler.36424714_0"
        /*0030*/ 	.string	"-arch sm_100 "



//--------------------- .note.nv.cuinfo           --------------------------
	.section	.note.nv.cuinfo,"",@"SHT_NOTE"
	.sectionflags	@"SHF_NOTE_NV_CUINFO"
        /*0018*/ 	.short	0x0002
        /*001a*/ 	.short	0x0023
        /*001c*/ 	.short	0x0082
	.zero		2


//--------------------- .nv.info                  --------------------------
	.section	.nv.info,"",@"SHT_CUDA_INFO"
	.align	4


	//----- nvinfo : EIATTR_REGCOUNT
	.align		4
        /*0000*/ 	.byte	0x04, 0x2f
        /*0002*/ 	.short	(.L_1 - .L_0)
	.align		4
.L_0:
        /*0004*/ 	.word	index@(main$ck_L35_2)
        /*0008*/ 	.word	0x00000010


	//----- nvinfo : EIATTR_FRAME_SIZE
	.align		4
.L_1:
        /*000c*/ 	.byte	0x04, 0x11
        /*000e*/ 	.short	(.L_3 - .L_2)
	.align		4
.L_2:
        /*0010*/ 	.word	index@(main$ck_L35_2)
        /*0014*/ 	.word	0x00000000


	//----- nvinfo : EIATTR_MIN_STACK_SIZE
	.align		4
.L_3:
        /*0018*/ 	.byte	0x04, 0x12
        /*001a*/ 	.short	(.L_5 - .L_4)
	.align		4
.L_4:
        /*001c*/ 	.word	index@(main$ck_L35_2)
        /*0020*/ 	.word	0x00000000
.L_5:


//--------------------- .nv.compat                --------------------------
	.section	.nv.compat,"",@"SHT_CUDA_COMPAT_INFO"
	.align	4
        /*0000*/ 	.byte	0x02, 0x09, 0x00, 0x00, 0x02, 0x02, 0x01, 0x00, 0x02, 0x05, 0x05, 0x00, 0x03, 0x07, 0x01, 0x01
        /*0010*/ 	.byte	0x02, 0x03, 0x00, 0x00, 0x02, 0x06, 0x01, 0x00, 0x04, 0x0b, 0x08, 0x00, 0x01, 0x00, 0x00, 0x00
        /*0020*/ 	.byte	0x00, 0x00, 0x00, 0x00


//--------------------- .nv.info.main$ck_L35_2    --------------------------
	.section	.nv.info.main$ck_L35_2,"",@"SHT_CUDA_INFO"
	.sectionflags	@""
	.align	4


	//----- nvinfo : EIATTR_CUDA_API_VERSION
	.align		4
        /*0000*/ 	.byte	0x04, 0x37
        /*0002*/ 	.short	(.L_7 - .L_6)
.L_6:
        /*0004*/ 	.word	0x00000082


	//----- nvinfo : EIATTR_KPARAM_INFO
	.align		4
.L_7:
        /*0008*/ 	.byte	0x04, 0x17
        /*000a*/ 	.short	(.L_9 - .L_8)
.L_8:
        /*000c*/ 	.word	0x00000000
        /*0010*/ 	.short	0x0002
        /*0012*/ 	.short	0x0010
        /*0014*/ 	.byte	0x00, 0xf0, 0x21, 0x00


	//----- nvinfo : EIATTR_KPARAM_INFO
	.align		4
.L_9:
        /*0018*/ 	.byte	0x04, 0x17
        /*001a*/ 	.short	(.L_11 - .L_10)
.L_10:
        /*001c*/ 	.word	0x00000000
        /*0020*/ 	.short	0x0001
        /*0022*/ 	.short	0x0008
        /*0024*/ 	.byte	0x00, 0xf0, 0x21, 0x00


	//----- nvinfo : EIATTR_KPARAM_INFO
	.align		4
.L_11:
        /*0028*/ 	.byte	0x04, 0x17
        /*002a*/ 	.short	(.L_13 - .L_12)
.L_12:
        /*002c*/ 	.word	0x00000000
        /*0030*/ 	.short	0x0000
        /*0032*/ 	.short	0x0000
        /*0034*/ 	.byte	0x00, 0xf0, 0x21, 0x00


	//----- nvinfo : EIATTR_SPARSE_MMA_MASK
	.align		4
.L_13:
        /*0038*/ 	.byte	0x03, 0x50
        /*003a*/ 	.short	0x0000


	//----- nvinfo : EIATTR_MAXREG_COUNT
	.align		4
        /*003c*/ 	.byte	0x03, 0x1b
        /*003e*/ 	.short	0x00ff


	//----- nvinfo : EIATTR_MERCURY_ISA_VERSION
	.align		4
        /*0040*/ 	.byte	0x03, 0x5f
        /*0042*/ 	.short	0x0101


	//----- nvinfo : EIATTR_VRC_CTA_INIT_COUNT
	.align		4
        /*0044*/ 	.byte	0x02, 0x4a
	.zero		1
	.zero		1


	//----- nvinfo : EIATTR_EXIT_INSTR_OFFSETS
	.align		4
        /*0048*/ 	.byte	0x04, 0x1c
        /*004a*/ 	.short	(.L_15 - .L_14)


	//   ....[0]....
.L_14:
        /*004c*/ 	.word	0x00002850


	//----- nvinfo : EIATTR_CBANK_PARAM_SIZE
	.align		4
.L_15:
        /*0050*/ 	.byte	0x03, 0x19
        /*0052*/ 	.short	0x0018


	//----- nvinfo : EIATTR_PARAM_CBANK
	.align		4
        /*0054*/ 	.byte	0x04, 0x0a
        /*0056*/ 	.short	(.L_17 - .L_16)
	.align		4
.L_16:
        /*0058*/ 	.word	index@(.nv.constant0.main$ck_L35_2)
        /*005c*/ 	.short	0x0380
        /*005e*/ 	.short	0x0018


	//----- nvinfo : EIATTR_SW_WAR
	.align		4
.L_17:
        /*0060*/ 	.byte	0x04, 0x36
        /*0062*/ 	.short	(.L_19 - .L_18)
.L_18:
        /*0064*/ 	.word	0x00000008
.L_19:


//--------------------- .nv.callgraph             --------------------------
	.section	.nv.callgraph,"",@"SHT_CUDA_CALLGRAPH"
	.align	4
	.sectionentsize	8
	.align		4
        /*0000*/ 	.word	0x00000000
	.align		4
        /*0004*/ 	.word	0xffffffff
	.align		4
        /*0008*/ 	.word	0x00000000
	.align		4
        /*000c*/ 	.word	0xfffffffe
	.align		4
        /*0010*/ 	.word	0x00000000
	.align		4
        /*0014*/ 	.word	0xfffffffd
	.align		4
        /*0018*/ 	.word	0x00000000
	.align		4
        /*001c*/ 	.word	0xfffffffc


//--------------------- .text.main$ck_L35_2       --------------------------
	.section	.text.main$ck_L35_2,"ax",@progbits
	.align	128
.text.main$ck_L35_2:
        .type           main$ck_L35_2,@function
        .size           main$ck_L35_2,(.L_x_2 - main$ck_L35_2)
        .other          main$ck_L35_2,@"STO_CUDA_ENTRY STV_DEFAULT"
main$ck_L35_2:
[----:B------:R-:W-:Y:S08]  /*0000*/  LDC R1, c[0x0][0x37c] ;  /* 0x0000df00ff017b82 */ /* 0x000ff00000000800 */
[----:B------:R-:W0:Y:S01]  /*0010*/  LDC.64 R4, c[0x0][0x388] ;  /* 0x0000e200ff047b82 */ /* 0x000e220000000a00 */
[----:B------:R-:W0:Y:S01]  /*0020*/  LDCU.64 UR6, c[0x0][0x358] ;  /* 0x00006b00ff0677ac */ /* 0x000e220008000a00 */
[----:B------:R-:W1:Y:S06]  /*0030*/  LDCU.64 UR12, c[0x0][0x390] ;  /* 0x00007200ff0c77ac */ /* 0x000e6c0008000a00 */
[----:B------:R-:W2:Y:S01]  /*0040*/  LDC.64 R2, c[0x0][0x380] ;  /* 0x0000e000ff027b82 */ /* 0x000ea20000000a00 */
[----:B------:R-:W3:Y:S01]  /*0050*/  LDCU.128 UR8, c[0x0][0x380] ;  /* 0x00007000ff0877ac */ /* 0x000ee20008000c00 */
[----:B0-----:R-:W4:Y:S04]  /*0060*/  LD.E.64 R4, desc[UR6][R4.64] ;  /* 0x0000000604047980 */ /* 0x001f28000c101b00 */
[----:B--2---:R-:W4:Y:S02]  /*0070*/  LD.E.64 R2, desc[UR6][R2.64] ;  /* 0x0000000602027980 */ /* 0x004f24000c101b00 */
[----:B------:R-:W0:Y:S01]  /*0080*/  LDC.64 R8, c[0x0][0x390] ;  /* 0x0000e400ff087b82 */ /* 0x000e220000000a00 */
[----:B------:R-:W-:Y:S01]  /*0090*/  UMOV UR14, 0x1 ;  /* 0x00000001000e7882 */ /* 0x000fe20000000000 */
[----:B------:R-:W-:Y:S01]  /*00a0*/  UMOV UR16, 0xffffd8f1 ;  /* 0xffffd8f100107882 */ /* 0x000fe20000000000 */
[----:B------:R-:W-:Y:S01]  /*00b0*/  UMOV UR15, 0xffffffff ;  /* 0xffffffff000f7882 */ /* 0x000fe20000000000 */
[----:B----4-:R-:W-:-:S07]  /*00c0*/  DADD R6, R4, R2 ;  /* 0x0000000004067229 */ /* 0x010fce0000000002 */
[----:B01-3--:R0:W-:Y:S04]  /*00d0*/  ST.E.64 desc[UR6][R8.64], R6 ;  /* 0x0000000608007985 */ /* 0x00b1e8000c101b06 */
.L_x_0:
[----:B------:R-:W-:-:S04]  /*00e0*/  USHF.L.U32 UR4, UR14, 0x3, URZ ;  /* 0x000000030e047899 */ /* 0x000fc800080006ff */
[----:B------:R-:W-:Y:S02]  /*00f0*/  USHF.R.S32.HI UR17, URZ, 0x1f, UR4 ;  /* 0x0000001fff117899 */ /* 0x000fe40008011404 */
[----:B------:R-:W-:Y:S02]  /*0100*/  UIADD3 UR19, UP0, UPT, UR4, UR8, URZ ;  /* 0x0000000804137290 */ /* 0x000fe4000ff1e0ff */
[----:B------:R-:W-:Y:S02]  /*0110*/  UIADD3 UR5, UP1, UPT, UR4, UR10, URZ ;  /* 0x0000000a04057290 */ /* 0x000fe4000ff3e0ff */
[----:B------:R-:W-:Y:S02]  /*0120*/  UIADD3.X UR20, UPT, UPT, UR17, UR9, URZ, UP0, !UPT ;  /* 0x0000000911147290 */ /* 0x000fe400087fe4ff */
[----:B------:R-:W-:Y:S01]  /*0130*/  UIADD3.X UR18, UPT, UPT, UR17, UR11, URZ, UP1, !UPT ;  /* 0x0000000b11127290 */ /* 0x000fe20008ffe4ff */
[----:B------:R-:W-:Y:S02]  /*0140*/  IMAD.U32 R4, RZ, RZ, UR19 ;  /* 0x00000013ff047e24 */ /* 0x000fe4000f8e00ff */
[----:B01----:R-:W-:-:S02]  /*0150*/  IMAD.U32 R6, RZ, RZ, UR5 ;  /* 0x00000005ff067e24 */ /* 0x003fc4000f8e00ff */
[----:B------:R-:W-:Y:S01]  /*0160*/  IMAD.U32 R5, RZ, RZ, UR20 ;  /* 0x00000014ff057e24 */ /* 0x000fe2000f8e00ff */
[----:B------:R-:W-:-:S05]  /*0170*/  MOV R7, UR18 ;  /* 0x0000001200077c02 */ /* 0x000fca0008000f00 */
[----:B------:R0:W2:Y:S04]  /*0180*/  LD.E.64 R2, desc[UR6][R6.64] ;  /* 0x0000000606027980 */ /* 0x0000a8000c101b00 */
[----:B------:R-:W2:Y:S01]  /*0190*/  LD.E.64 R4, desc[UR6][R4.64] ;  /* 0x0000000604047980 */ /* 0x000ea2000c101b00 */
[----:B------:R-:W-:Y:S02]  /*01a0*/  UIADD3 UR5, UPT, UPT, UR14, 0x1, URZ ;  /* 0x000000010e057890 */ /* 0x000fe4000fffe0ff */
[----:B------:R-:W-:Y:S02]  /*01b0*/  UIADD3 UR4, UP0, UPT, UR4, UR12, URZ ;  /* 0x0000000c04047290 */ /* 0x000fe4000ff1e0ff */
[----:B------:R-:W-:Y:S02]  /*01c0*/  USHF.L.U32 UR5, UR5, 0x3, URZ ;  /* 0x0000000305057899 */ /* 0x000fe400080006ff */
[----:B------:R-:W-:-:S02]  /*01d0*/  UIADD3.X UR18, UPT, UPT, UR17, UR13, URZ, UP0, !UPT ;  /* 0x0000000d11127290 */ /* 0x000fc400087fe4ff */
[----:B------:R-:W-:Y:S01]  /*01e0*/  USHF.R.S32.HI UR17, URZ, 0x1f, UR5 ;  /* 0x0000001fff117899 */ /* 0x000fe20008011405 */
[----:B------:R-:W-:Y:S01]  /*01f0*/  MOV R8, UR4 ;  /* 0x0000000400087c02 */ /* 0x000fe20008000f00 */
[----:B------:R-:W-:Y:S02]  /*0200*/  UIADD3 UR21, UP0, UPT, UR5, UR8, URZ ;  /* 0x0000000805157290 */ /* 0x000fe4000ff1e0ff */
[----:B------:R-:W-:Y:S01]  /*0210*/  UIADD3 UR19, UP1, UPT, UR5, UR10, URZ ;  /* 0x0000000a05137290 */ /* 0x000fe2000ff3e0ff */
[----:B------:R-:W-:Y:S01]  /*0220*/  IMAD.U32 R9, RZ, RZ, UR18 ;  /* 0x00000012ff097e24 */ /* 0x000fe2000f8e00ff */
[----:B------:R-:W-:Y:S02]  /*0230*/  UIADD3.X UR22, UPT, UPT, UR17, UR9, URZ, UP0, !UPT ;  /* 0x0000000911167290 */ /* 0x000fe400087fe4ff */
[----:B------:R-:W-:Y:S01]  /*0240*/  UIADD3.X UR20, UPT, UPT, UR17, UR11, URZ, UP1, !UPT ;  /* 0x0000000b11147290 */ /* 0x000fe20008ffe4ff */
[----:B0-----:R-:W-:Y:S01]  /*0250*/  IMAD.U32 R6, RZ, RZ, UR21 ;  /* 0x00000015ff067e24 */ /* 0x001fe2000f8e00ff */
[----:B------:R-:W-:-:S02]  /*0260*/  MOV R10, UR19 ;  /* 0x00000013000a7c02 */ /* 0x000fc40008000f00 */
[----:B------:R-:W-:Y:S02]  /*0270*/  IMAD.U32 R7, RZ, RZ, UR22 ;  /* 0x00000016ff077e24 */ /* 0x000fe4000f8e00ff */
[----:B------:R-:W-:Y:S01]  /*0280*/  MOV R11, UR20 ;  /* 0x00000014000b7c02 */ /* 0x000fe20008000f00 */
[----:B--2---:R-:W-:-:S07]  /*0290*/  DADD R2, R2, R4 ;  /* 0x0000000002027229 */ /* 0x004fce0000000004 */
[----:B------:R0:W-:Y:S04]  /*02a0*/  ST.E.64 desc[UR6][R8.64], R2 ;  /* 0x0000000208007985 */ /* 0x0001e8000c101b06 */
[----:B------:R1:W2:Y:S04]  /*02b0*/  LD.E.64 R4, desc[UR6][R10.64] ;  /* 0x000000060a047980 */ /* 0x0002a8000c101b00 */
[----:B------:R-:W2:Y:S01]  /*02c0*/  LD.E.64 R6, desc[UR6][R6.64] ;  /* 0x0000000606067980 */ /* 0x000ea2000c101b00 */
[----:B------:R-:W-:Y:S02]  /*02d0*/  UIADD3 UR4, UPT, UPT, UR14, 0x2, URZ ;  /* 0x000000020e047890 */ /* 0x000fe4000fffe0ff */
[----:B------:R-:W-:-:S02]  /*02e0*/  UIADD3 UR5, UP0, UPT, UR5, UR12, URZ ;  /* 0x0000000c05057290 */ /* 0x000fc4000ff1e0ff */
[----:B------:R-:W-:Y:S02]  /*02f0*/  USHF.L.U32 UR4, UR4, 0x3, URZ ;  /* 0x0000000304047899 */ /* 0x000fe400080006ff */
[----:B------:R-:W-:Y:S02]  /*0300*/  UIADD3.X UR17, UPT, UPT, UR17, UR13, URZ, UP0, !UPT ;  /* 0x0000000d11117290 */ /* 0x000fe400087fe4ff */
[----:B------:R-:W-:Y:S01]  /*0310*/  USHF.R.S32.HI UR18, URZ, 0x1f, UR4 ;  /* 0x0000001fff127899 */ /* 0x000fe20008011404 */
[----:B0-----:R-:W-:Y:S01]  /*0320*/  MOV R8, UR5 ;  /* 0x0000000500087c02 */ /* 0x001fe20008000f00 */
[----:B------:R-:W-:Y:S02]  /*0330*/  UIADD3 UR21, UP1, UPT, UR4, UR8, URZ ;  /* 0x0000000804157290 */ /* 0x000fe4000ff3e0ff */
[----:B------:R-:W-:Y:S01]  /*0340*/  UIADD3 UR19, UP2, UPT, UR4, UR10, URZ ;  /* 0x0000000a04137290 */ /* 0x000fe2000ff5e0ff */
[----:B------:R-:W-:Y:S01]  /*0350*/  IMAD.U32 R9, RZ, RZ, UR17 ;  /* 0x00000011ff097e24 */ /* 0x000fe2000f8e00ff */
[----:B------:R-:W-:-:S02]  /*0360*/  UIADD3.X UR22, UPT, UPT, UR18, UR9, URZ, UP1, !UPT ;  /* 0x0000000912167290 */ /* 0x000fc40008ffe4ff */
[----:B------:R-:W-:Y:S02]  /*0370*/  UIADD3.X UR20, UPT, UPT, UR18, UR11, URZ, UP2, !UPT ;  /* 0x0000000b12147290 */ /* 0x000fe400097fe4ff */
[----:B-1----:R-:W-:-:S04]  /*0380*/  IMAD.U32 R10, RZ, RZ, UR19 ;  /* 0x00000013ff0a7e24 */ /* 0x002fc8000f8e00ff */
[----:B------:R-:W-:Y:S01]  /*0390*/  MOV R11, UR20 ;  /* 0x00000014000b7c02 */ /* 0x000fe20008000f00 */
[----:B--2---:R-:W-:Y:S01]  /*03a0*/  DADD R4, R4, R6 ;  /* 0x0000000004047229 */ /* 0x004fe20000000006 */
[----:B------:R-:W-:Y:S01]  /*03b0*/  MOV R6, UR21 ;  /* 0x0000001500067c02 */ /* 0x000fe20008000f00 */
[----:B------:R-:W-:-:S05]  /*03c0*/  IMAD.U32 R7, RZ, RZ, UR22 ;  /* 0x00000016ff077e24 */ /* 0x000fca000f8e00ff */
        /* <DEDUP_REMOVED lines=545> */
[----:B------:R-:W-:Y:S01]  /*25e0*/  UIADD3.X UR22, UPT, UPT, UR17, UR9, URZ, UP1, !UPT ;  /* 0x0000000911167290 */ /* 0x000fe20008ffe4ff */
[----:B------:R-:W-:Y:S01]  /*25f0*/  IMAD.U32 R4, RZ, RZ, UR19 ;  /* 0x00000013ff047e24 */ /* 0x000fe2000f8e00ff */
[----:B-1----:R-:W-:Y:S02]  /*2600*/  MOV R10, UR21 ;  /* 0x00000015000a7c02 */ /* 0x002fe40008000f00 */
[----:B------:R-:W-:Y:S02]  /*2610*/  MOV R5, UR20 ;  /* 0x0000001400057c02 */ /* 0x000fe40008000f00 */
[----:B------:R-:W-:Y:S01]  /*2620*/  IMAD.U32 R11, RZ, RZ, UR22 ;  /* 0x00000016ff0b7e24 */ /* 0x000fe2000f8e00ff */
[----:B--2---:R-:W-:-:S07]  /*2630*/  DADD R2, R2, R6 ;  /* 0x0000000002027229 */ /* 0x004fce0000000006 */
[----:B------:R0:W-:Y:S04]  /*2640*/  ST.E.64 desc[UR6][R8.64], R2 ;  /* 0x0000000208007985 */ /* 0x0001e8000c101b06 */
[----:B------:R-:W2:Y:S04]  /*2650*/  LD.E.64 R4, desc[UR6][R4.64] ;  /* 0x0000000604047980 */ /* 0x000ea8000c101b00 */
[----:B------:R1:W2:Y:S01]  /*2660*/  LD.E.64 R6, desc[UR6][R10.64] ;  /* 0x000000060a067980 */ /* 0x0002a2000c101b00 */
        /* <DEDUP_REMOVED lines=17> */
[----:B------:R-:W2:Y:S04]  /*2780*/  LD.E.64 R2, desc[UR6][R10.64] ;  /* 0x000000060a027980 */ /* 0x000ea8000c101b00 */
[----:B------:R-:W2:Y:S01]  /*2790*/  LD.E.64 R4, desc[UR6][R4.64] ;  /* 0x0000000604047980 */ /* 0x000ea2000c101b00 */
[----:B------:R-:W-:Y:S02]  /*27a0*/  UIADD3 UR4, UP0, UPT, UR4, UR12, URZ ;  /* 0x0000000c04047290 */ /* 0x000fe4000ff1e0ff */
[----:B------:R-:W-:-:S02]  /*27b0*/  UIADD3 UR14, UPT, UPT, UR14, 0x21, URZ ;  /* 0x000000210e0e7890 */ /* 0x000fc4000fffe0ff */
[----:B------:R-:W-:Y:S02]  /*27c0*/  UIADD3.X UR5, UPT, UPT, UR5, UR13, URZ, UP0, !UPT ;  /* 0x0000000d05057290 */ /* 0x000fe400087fe4ff */
[----:B------:R-:W-:Y:S01]  /*27d0*/  MOV R12, UR4 ;  /* 0x00000004000c7c02 */ /* 0x000fe20008000f00 */
[----:B------:R-:W-:-:S03]  /*27e0*/  UIADD3 UR16, UP0, UPT, UR16, 0x21, URZ ;  /* 0x0000002110107890 */ /* 0x000fc6000ff1e0ff */
[----:B------:R-:W-:Y:S01]  /*27f0*/  MOV R13, UR5 ;  /* 0x00000005000d7c02 */ /* 0x000fe20008000f00 */
[----:B------:R-:W-:-:S04]  /*2800*/  UIADD3.X UR15, UPT, UPT, URZ, UR15, URZ, UP0, !UPT ;  /* 0x0000000fff0f7290 */ /* 0x000fc800087fe4ff */
[----:B------:R-:W-:Y:S01]  /*2810*/  UISETP.GE.AND UP0, UPT, UR15, URZ, UPT ;  /* 0x000000ff0f00728c */ /* 0x000fe2000bf06270 */
[----:B--2---:R-:W-:-:S07]  /*2820*/  DADD R2, R2, R4 ;  /* 0x0000000002027229 */ /* 0x004fce0000000004 */
[----:B------:R1:W-:Y:S01]  /*2830*/  ST.E.64 desc[UR6][R12.64], R2 ;  /* 0x000000020c007985 */ /* 0x0003e2000c101b06 */
[----:B------:R-:W-:Y:S05]  /*2840*/  BRA.U !UP0, `(.L_x_0) ;  /* 0xffffffd908247547 */ /* 0x000fea000b83ffff */
[----:B------:R-:W-:Y:S05]  /*2850*/  EXIT ;  /* 0x000000000000794d */ /* 0x000fea0003800000 */
.L_x_1:
[----:B------:R-:W-:-:S00]  /*2860*/  BRA `(.L_x_1) ;  /* 0xfffffffc00fc7947 */ /* 0x000fc0000383ffff */
[----:B------:R-:W-:-:S00]  /*2870*/  NOP ;  /* 0x0000000000007918 */ /* 0x000fc00000000000 */
        /* <DEDUP_REMOVED lines=8> */
.L_x_2:


//--------------------- .nv.shared.reserved.0     --------------------------
	.section	.nv.shared.reserved.0,"aw",@nobits
	.weak		__nv_reservedSMEM_offset_0_alias
	.size		__nv_reservedSMEM_offset_0_alias, 0, 64
	.other		__nv_reservedSMEM_offset_0_alias,@"STO_CUDA_RESERVED_SHARED STV_DEFAULT"
__nv_reservedSMEM_offset_0_alias:
	.zero		0
	.zero		64


//--------------------- .nv.constant0.main$ck_L35_2 --------------------------
	.section	.nv.constant0.main$ck_L35_2,"a",@progbits
	.sectionflags	@""
	.align	4
.nv.constant0.main$ck_L35_2:
	.zero		920


//--------------------- SYMBOLS --------------------------

	.type		.nv.reservedSmem.offset0,@object
	.size		.nv.reservedSmem.offset0,0x4
